//
// Generated by NVIDIA NVVM Compiler
//
// Compiler Build ID: CL-36424714
// Cuda compilation tools, release 13.0, V13.0.88
// Based on NVVM 20.0.0
//

.version 9.0
.target sm_100
.address_size 64

	// .globl	_Z9VectorAddPfS_S_i
.extern .func  (.param .b32 func_retval0) vprintf
(
	.param .b64 vprintf_param_0,
	.param .b64 vprintf_param_1
)
;
.global .align 1 .b8 $str[34] = {105, 100, 120, 32, 61, 32, 37, 100, 44, 32, 65, 32, 61, 32, 37, 102, 44, 32, 66, 32, 61, 32, 37, 102, 44, 32, 67, 32, 61, 32, 37, 102, 10};

.visible .entry _Z9VectorAddPfS_S_i(
	.param .u64 .ptr .align 1 _Z9VectorAddPfS_S_i_param_0,
	.param .u64 .ptr .align 1 _Z9VectorAddPfS_S_i_param_1,
	.param .u64 .ptr .align 1 _Z9VectorAddPfS_S_i_param_2,
	.param .u32 _Z9VectorAddPfS_S_i_param_3
)
{
	.local .align 16 .b8 	__local_depot0[32];
	.reg .b64 	%SP;
	.reg .b64 	%SPL;
	.reg .pred 	%p<2>;
	.reg .b32 	%r<5>;
	.reg .b32 	%f<6>;
	.reg .b64 	%rd<15>;
	.reg .b64 	%fd<4>;

	mov.u64 	%SPL, __local_depot0;
	cvta.local.u64 	%SP, %SPL;
	ld.param.u64 	%rd1, [_Z9VectorAddPfS_S_i_param_0];
	ld.param.u64 	%rd2, [_Z9VectorAddPfS_S_i_param_1];
	ld.param.u64 	%rd3, [_Z9VectorAddPfS_S_i_param_2];
	ld.param.u32 	%r2, [_Z9VectorAddPfS_S_i_param_3];
	mov.u32 	%r1, %tid.x;
	setp.ge.s32 	%p1, %r1, %r2;
	@%p1 bra 	$L__BB0_2;
	add.u64 	%rd4, %SP, 0;
	add.u64 	%rd5, %SPL, 0;
	cvta.to.global.u64 	%rd6, %rd1;
	cvta.to.global.u64 	%rd7, %rd2;
	cvta.to.global.u64 	%rd8, %rd3;
	mul.wide.u32 	%rd9, %r1, 4;
	add.s64 	%rd10, %rd6, %rd9;
	ld.global.f32 	%f1, [%rd10];
	add.s64 	%rd11, %rd7, %rd9;
	ld.global.f32 	%f2, [%rd11];
	add.f32 	%f3, %f1, %f2;
	add.s64 	%rd12, %rd8, %rd9;
	st.global.f32 	[%rd12], %f3;
	ld.global.f32 	%f4, [%rd10];
	cvt.f64.f32 	%fd1, %f4;
	ld.global.f32 	%f5, [%rd11];
	cvt.f64.f32 	%fd2, %f5;
	cvt.f64.f32 	%fd3, %f3;
	st.local.u32 	[%rd5], %r1;
	st.local.f64 	[%rd5+8], %fd1;
	st.local.v2.f64 	[%rd5+16], {%fd2, %fd3};
	mov.u64 	%rd13, $str;
	cvta.global.u64 	%rd14, %rd13;
	{ // callseq 0, 0
	.param .b64 param0;
	st.param.b64 	[param0], %rd14;
	.param .b64 param1;
	st.param.b64 	[param1], %rd4;
	.param .b32 retval0;
	call.uni (retval0), 
	vprintf, 
	(
	param0, 
	param1
	);
	ld.param.b32 	%r3, [retval0];
	} // callseq 0
$L__BB0_2:
	ret;

}


// ===== COMPILED SASS (sm_100) =====

	.target	sm_100

	.elftype	@"ET_EXEC"


//--------------------- .note.nv.tkinfo           --------------------------
	.section	.note.nv.tkinfo,"",@"SHT_NOTE"
	.sectionflags	@"SHF_NOTE_NV_TKINFO"
	.tkinfo
        /*0018*/ 	.word	0x00000002
        /*0030*/ 	.string	""
        /*0030*/ 	.string	"ptxas"
        /*0030*/ 	.string	"Cuda compilation tools, release 13.0, V13.0.88"
        /*0030*/ 	.string	"Build cuda_13.0.r13.0/compiler.36424714_0"
        /*0030*/ 	.string	"-arch sm_100 -m 64 "



//--------------------- .note.nv.cuinfo           --------------------------
	.section	.note.nv.cuinfo,"",@"SHT_NOTE"
	.sectionflags	@"SHF_NOTE_NV_CUINFO"
        /*0018*/ 	.short	0x0002
        /*001a*/ 	.short	0x0064
        /*001c*/ 	.short	0x0082
	.zero		2


//--------------------- .nv.info                  --------------------------
	.section	.nv.info,"",@"SHT_CUDA_INFO"
	.align	4


	//----- nvinfo : EIATTR_REGCOUNT
	.align		4
        /*0000*/ 	.byte	0x04, 0x2f
        /*0002*/ 	.short	(.L_2 - .L_1)
	.align		4
.L_1:
        /*0004*/ 	.word	index@(_Z9VectorAddPfS_S_i)
        /*0008*/ 	.word	0x00000018


	//----- nvinfo : EIATTR_FRAME_SIZE
	.align		4
.L_2:
        /*000c*/ 	.byte	0x04, 0x11
        /*000e*/ 	.short	(.L_4 - .L_3)
	.align		4
.L_3:
        /*0010*/ 	.word	index@(_Z9VectorAddPfS_S_i)
        /*0014*/ 	.word	0x00000020


	//----- nvinfo : EIATTR_MIN_STACK_SIZE
	.align		4
.L_4:
        /*0018*/ 	.byte	0x04, 0x12
        /*001a*/ 	.short	(.L_6 - .L_5)
	.align		4
.L_5:
        /*001c*/ 	.word	index@(_Z9VectorAddPfS_S_i)
        /*0020*/ 	.word	0x00000020
.L_6:


//--------------------- .nv.compat                --------------------------
	.section	.nv.compat,"",@"SHT_CUDA_COMPAT_INFO"
	.align	4
        /*0000*/ 	.byte	0x02, 0x09, 0x00, 0x00, 0x02, 0x02, 0x01, 0x00, 0x02, 0x05, 0x05, 0x00, 0x03, 0x07, 0x01, 0x01
        /*0010*/ 	.byte	0x02, 0x03, 0x00, 0x00, 0x02, 0x06, 0x01, 0x00, 0x04, 0x0b, 0x08, 0x00, 0x09, 0x00, 0x00, 0x00
        /*0020*/ 	.byte	0x00, 0x00, 0x00, 0x00


//--------------------- .nv.info._Z9VectorAddPfS_S_i --------------------------
	.section	.nv.info._Z9VectorAddPfS_S_i,"",@"SHT_CUDA_INFO"
	.sectionflags	@""
	.align	4


	//----- nvinfo : EIATTR_CUDA_API_VERSION
	.align		4
        /*0000*/ 	.byte	0x04, 0x37
        /*0002*/ 	.short	(.L_8 - .L_7)
.L_7:
        /*0004*/ 	.word	0x00000082


	//----- nvinfo : EIATTR_KPARAM_INFO
	.align		4
.L_8:
        /*0008*/ 	.byte	0x04, 0x17
        /*000a*/ 	.short	(.L_10 - .L_9)
.L_9:
        /*000c*/ 	.word	0x00000000
        /*0010*/ 	.short	0x0003
        /*0012*/ 	.short	0x0018
        /*0014*/ 	.byte	0x00, 0xf0, 0x11, 0x00


	//----- nvinfo : EIATTR_KPARAM_INFO
	.align		4
.L_10:
        /*0018*/ 	.byte	0x04, 0x17
        /*001a*/ 	.short	(.L_12 - .L_11)
.L_11:
        /*001c*/ 	.word	0x00000000
        /*0020*/ 	.short	0x0002
        /*0022*/ 	.short	0x0010
        /*0024*/ 	.byte	0x00, 0xf5, 0x21, 0x00


	//----- nvinfo : EIATTR_KPARAM_INFO
	.align		4
.L_12:
        /*0028*/ 	.byte	0x04, 0x17
        /*002a*/ 	.short	(.L_14 - .L_13)
.L_13:
        /*002c*/ 	.word	0x00000000
        /*0030*/ 	.short	0x0001
        /*0032*/ 	.short	0x0008
        /*0034*/ 	.byte	0x00, 0xf5, 0x21, 0x00


	//----- nvinfo : EIATTR_KPARAM_INFO
	.align		4
.L_14:
        /*0038*/ 	.byte	0x04, 0x17
        /*003a*/ 	.short	(.L_16 - .L_15)
.L_15:
        /*003c*/ 	.word	0x00000000
        /*0040*/ 	.short	0x0000
        /*0042*/ 	.short	0x0000
        /*0044*/ 	.byte	0x00, 0xf5, 0x21, 0x00


	//----- nvinfo : EIATTR_SPARSE_MMA_MASK
	.align		4
.L_16:
        /*0048*/ 	.byte	0x03, 0x50
        /*004a*/ 	.short	0x0000


	//----- nvinfo : EIATTR_MAXREG_COUNT
	.align		4
        /*004c*/ 	.byte	0x03, 0x1b
        /*004e*/ 	.short	0x00ff


	//----- nvinfo : EIATTR_EXTERNS
	.align		4
        /*0050*/ 	.byte	0x04, 0x0f
        /*0052*/ 	.short	(.L_18 - .L_17)


	//   ....[0]....
	.align		4
.L_17:
        /*0054*/ 	.word	index@(vprintf)


	//----- nvinfo : EIATTR_MERCURY_ISA_VERSION
	.align		4
.L_18:
        /*0058*/ 	.byte	0x03, 0x5f
        /*005a*/ 	.short	0x0101


	//----- nvinfo : EIATTR_VRC_CTA_INIT_COUNT
	.align		4
        /*005c*/ 	.byte	0x02, 0x4a
	.zero		1
	.zero		1


	//----- nvinfo : EIATTR_SYSCALL_OFFSETS
	.align		4
        /*0060*/ 	.byte	0x04, 0x46
        /*0062*/ 	.short	(.L_20 - .L_19)


	//   ....[0]....
.L_19:
        /*0064*/ 	.word	0x00000230


	//----- nvinfo : EIATTR_EXIT_INSTR_OFFSETS
	.align		4
.L_20:
        /*0068*/ 	.byte	0x04, 0x1c
        /*006a*/ 	.short	(.L_22 - .L_21)


	//   ....[0]....
.L_21:
        /*006c*/ 	.word	0x00000090


	//   ....[1]....
        /*0070*/ 	.word	0x00000240


	//----- nvinfo : EIATTR_CRS_STACK_SIZE
	.align		4
.L_22:
        /*0074*/ 	.byte	0x04, 0x1e
        /*0076*/ 	.short	(.L_24 - .L_23)
.L_23:
        /*0078*/ 	.word	0x00000000


	//----- nvinfo : EIATTR_CBANK_PARAM_SIZE
	.align		4
.L_24:
        /*007c*/ 	.byte	0x03, 0x19
        /*007e*/ 	.short	0x001c


	//----- nvinfo : EIATTR_PARAM_CBANK
	.align		4
        /*0080*/ 	.byte	0x04, 0x0a
        /*0082*/ 	.short	(.L_26 - .L_25)
	.align		4
.L_25:
        /*0084*/ 	.word	index@(.nv.constant0._Z9VectorAddPfS_S_i)
        /*0088*/ 	.short	0x0380
        /*008a*/ 	.short	0x001c


	//----- nvinfo : EIATTR_SW_WAR
	.align		4
.L_26:
        /*008c*/ 	.byte	0x04, 0x36
        /*008e*/ 	.short	(.L_28 - .L_27)
.L_27:
        /*0090*/ 	.word	0x00000008
.L_28:


//--------------------- .nv.callgraph             --------------------------
	.section	.nv.callgraph,"",@"SHT_CUDA_CALLGRAPH"
	.align	4
	.sectionentsize	8
	.align		4
        /*0000*/ 	.word	0x00000000
	.align		4
        /*0004*/ 	.word	0xffffffff
	.align		4
        /*0008*/ 	.word	index@(_Z9VectorAddPfS_S_i)
	.align		4
        /*000c*/ 	.word	index@(vprintf)
	.align		4
        /*0010*/ 	.word	0x00000000
	.align		4
        /*0014*/ 	.word	0xfffffffe
	.align		4
        /*0018*/ 	.word	0x00000000
	.align		4
        /*001c*/ 	.word	0xfffffffd
	.align		4
        /*0020*/ 	.word	0x00000000
	.align		4
        /*0024*/ 	.word	0xfffffffc


//--------------------- .nv.constant4             --------------------------
	.section	.nv.constant4,"a",@progbits
	.align	8
	.align		8
.nv.constant4:
        /*0000*/ 	.dword	vprintf
	.align		8
        /*0008*/ 	.dword	$str


//--------------------- .text._Z9VectorAddPfS_S_i --------------------------
	.section	.text._Z9VectorAddPfS_S_i,"ax",@progbits
	.align	128
        .global         _Z9VectorAddPfS_S_i
        .type           _Z9VectorAddPfS_S_i,@function
        .size           _Z9VectorAddPfS_S_i,(.L_x_2 - _Z9VectorAddPfS_S_i)
        .other          _Z9VectorAddPfS_S_i,@"STO_CUDA_ENTRY STV_DEFAULT"
_Z9VectorAddPfS_S_i:
.text._Z9VectorAddPfS_S_i:
[----:B------:R-:W0:Y:S01]  /*0000*/  LDC R1, c[0x0][0x37c] ;  /* 0x0000df00ff017b82 */ /* 0x000e220000000800 */
[----:B------:R-:W1:Y:S01]  /*0010*/  S2R R16, SR_TID.X ;  /* 0x0000000000107919 */ /* 0x000e620000002100 */
[----:B------:R-:W1:Y:S01]  /*0020*/  LDCU UR6, c[0x0][0x398] ;  /* 0x00007300ff0677ac */ /* 0x000e620008000800 */
[----:B0-----:R-:W-:Y:S01]  /*0030*/  VIADD R1, R1, 0xffffffe0 ;  /* 0xffffffe001017836 */ /* 0x001fe20000000000 */
[----:B------:R-:W0:Y:S01]  /*0040*/  LDCU UR4, c[0x0][0x2f8] ;  /* 0x00005f00ff0477ac */ /* 0x000e220008000800 */
[----:B------:R-:W2:Y:S03]  /*0050*/  LDCU UR5, c[0x0][0x2fc] ;  /* 0x00005f80ff0577ac */ /* 0x000ea60008000800 */
[----:B0-----:R-:W-:-:S05]  /*0060*/  IADD3 R6, P1, PT, R1, UR4, RZ ;  /* 0x0000000401067c10 */ /* 0x001fca000ff3e0ff */
[----:B--2---:R-:W-:Y:S01]  /*0070*/  IMAD.X R7, RZ, RZ, UR5, P1 ;  /* 0x00000005ff077e24 */ /* 0x004fe200088e06ff */
[----:B-1----:R-:W-:-:S13]  /*0080*/  ISETP.GE.AND P0, PT, R16, UR6, PT ;  /* 0x0000000610007c0c */ /* 0x002fda000bf06270 */
[----:B------:R-:W-:Y:S05]  /*0090*/  @P0 EXIT ;  /* 0x000000000000094d */ /* 0x000fea0003800000 */
[----:B------:R-:W0:Y:S01]  /*00a0*/  LDC.64 R4, c[0x0][0x380] ;  /* 0x0000e000ff047b82 */ /* 0x000e220000000a00 */
[----:B------:R-:W1:Y:S07]  /*00b0*/  LDCU.64 UR4, c[0x0][0x358] ;  /* 0x00006b00ff0477ac */ /* 0x000e6e0008000a00 */
[----:B------:R-:W2:Y:S08]  /*00c0*/  LDC.64 R2, c[0x0][0x388] ;  /* 0x0000e200ff027b82 */ /* 0x000eb00000000a00 */
[----:B------:R-:W3:Y:S01]  /*00d0*/  LDC.64 R18, c[0x0][0x390] ;  /* 0x0000e400ff127b82 */ /* 0x000ee20000000a00 */
[----:B0-----:R-:W-:-:S05]  /*00e0*/  IMAD.WIDE.U32 R4, R16, 0x4, R4 ;  /* 0x0000000410047825 */ /* 0x001fca00078e0004 */
[----:B-1----:R-:W4:Y:S01]  /*00f0*/  LDG.E R0, desc[UR4][R4.64] ;  /* 0x0000000404007981 */ /* 0x002f22000c1e1900 */
[----:B--2---:R-:W-:-:S05]  /*0100*/  IMAD.WIDE.U32 R2, R16, 0x4, R2 ;  /* 0x0000000410027825 */ /* 0x004fca00078e0002 */
[----:B------:R-:W4:Y:S01]  /*0110*/  LDG.E R9, desc[UR4][R2.64] ;  /* 0x0000000402097981 */ /* 0x000f22000c1e1900 */
[----:B---3--:R-:W-:-:S04]  /*0120*/  IMAD.WIDE.U32 R18, R16, 0x4, R18 ;  /* 0x0000000410127825 */ /* 0x008fc800078e0012 */
[----:B----4-:R-:W-:-:S05]  /*0130*/  FADD R0, R0, R9 ;  /* 0x0000000900007221 */ /* 0x010fca0000000000 */
[----:B------:R0:W-:Y:S04]  /*0140*/  STG.E desc[UR4][R18.64], R0 ;  /* 0x0000000012007986 */ /* 0x0001e8000c101904 */
[----:B------:R1:W2:Y:S04]  /*0150*/  LDG.E R12, desc[UR4][R4.64] ;  /* 0x00000004040c7981 */ /* 0x0002a8000c1e1900 */
[----:B------:R-:W3:Y:S01]  /*0160*/  LDG.E R8, desc[UR4][R2.64] ;  /* 0x0000000402087981 */ /* 0x000ee2000c1e1900 */
[----:B------:R-:W-:Y:S01]  /*0170*/  F2F.F64.F32 R10, R0 ;  /* 0x00000000000a7310 */ /* 0x000fe20000201800 */
[----:B------:R-:W-:Y:S01]  /*0180*/  MOV R14, 0x0 ;  /* 0x00000000000e7802 */ /* 0x000fe20000000f00 */
[----:B------:R-:W1:Y:S01]  /*0190*/  LDCU.64 UR4, c[0x4][0x8] ;  /* 0x01000100ff0477ac */ /* 0x000e620008000a00 */
[----:B------:R0:W-:Y:S04]  /*01a0*/  STL [R1], R16 ;  /* 0x0000001001007387 */ /* 0x0001e80000100800 */
[----:B------:R-:W4:Y:S01]  /*01b0*/  LDC.64 R14, c[0x4][R14] ;  /* 0x010000000e0e7b82 */ /* 0x000f220000000a00 */
[----:B-1----:R-:W-:-:S02]  /*01c0*/  MOV R4, UR4 ;  /* 0x0000000400047c02 */ /* 0x002fc40008000f00 */
[----:B------:R-:W-:Y:S01]  /*01d0*/  MOV R5, UR5 ;  /* 0x0000000500057c02 */ /* 0x000fe20008000f00 */
[----:B--2---:R-:W1:Y:S08]  /*01e0*/  F2F.F64.F32 R12, R12 ;  /* 0x0000000c000c7310 */ /* 0x004e700000201800 */
[----:B---3--:R-:W2:Y:S01]  /*01f0*/  F2F.F64.F32 R8, R8 ;  /* 0x0000000800087310 */ /* 0x008ea20000201800 */
[----:B-1----:R0:W-:Y:S04]  /*0200*/  STL.64 [R1+0x8], R12 ;  /* 0x0000080c01007387 */ /* 0x0021e80000100a00 */
[----:B--2-4-:R0:W-:Y:S02]  /*0210*/  STL.128 [R1+0x10], R8 ;  /* 0x0000100801007387 */ /* 0x0141e40000100c00 */
[----:B------:R-:W-:-:S07]  /*0220*/  LEPC R20, `(.L_x_0) ;  /* 0x000000001014794e */ /* 0x000fce0000000000 */
[----:B0-----:R-:W-:Y:S05]  /*0230*/  CALL.ABS.NOINC R14 ;  /* 0x000000000e007343 */ /* 0x001fea0003c00000 */
.L_x_0:
[----:B------:R-:W-:Y:S05]  /*0240*/  EXIT ;  /* 0x000000000000794d */ /* 0x000fea0003800000 */
.L_x_1:
[----:B------:R-:W-:-:S00]  /*0250*/  BRA `(.L_x_1) ;  /* 0xfffffffc00fc7947 */ /* 0x000fc0000383ffff */
[----:B------:R-:W-:-:S00]  /*0260*/  NOP ;  /* 0x0000000000007918 */ /* 0x000fc00000000000 */
        /* <DEDUP_REMOVED lines=9> */
.L_x_2:


//--------------------- .nv.global.init           --------------------------
	.section	.nv.global.init,"aw",@progbits
.nv.global.init:
	.type		$str,@object
	.size		$str,(.L_0 - $str)
$str:
        /*0000*/ 	.byte	0x69, 0x64, 0x78, 0x20, 0x3d, 0x20, 0x25, 0x64, 0x2c, 0x20, 0x41, 0x20, 0x3d, 0x20, 0x25, 0x66
        /*0010*/ 	.byte	0x2c, 0x20, 0x42, 0x20, 0x3d, 0x20, 0x25, 0x66, 0x2c, 0x20, 0x43, 0x20, 0x3d, 0x20, 0x25, 0x66
        /*0020*/ 	.byte	0x0a, 0x00
.L_0:


//--------------------- .nv.shared.reserved.0     --------------------------
	.section	.nv.shared.reserved.0,"aw",@nobits
	.weak		__nv_reservedSMEM_offset_0_alias
	.size		__nv_reservedSMEM_offset_0_alias, 0, 64
	.other		__nv_reservedSMEM_offset_0_alias,@"STO_CUDA_RESERVED_SHARED STV_DEFAULT"
__nv_reservedSMEM_offset_0_alias:
	.zero		0
	.zero		64


//--------------------- .nv.constant0._Z9VectorAddPfS_S_i --------------------------
	.section	.nv.constant0._Z9VectorAddPfS_S_i,"a",@progbits
	.sectionflags	@""
	.align	4
.nv.constant0._Z9VectorAddPfS_S_i:
	.zero		924


//--------------------- SYMBOLS --------------------------

	.type		.nv.reservedSmem.offset0,@object
	.size		.nv.reservedSmem.offset0,0x4
	.type		vprintf,@function
